//
// Generated by NVIDIA NVVM Compiler
//
// Compiler Build ID: CL-36424714
// Cuda compilation tools, release 13.0, V13.0.88
// Based on NVVM 20.0.0
//

.version 9.0
.target sm_100
.address_size 64

	// .globl	_ZN3cub18CUB_300001_SM_10006detail11EmptyKernelIvEEvv
.global .align 1 .b8 _ZN41_INTERNAL_864b451c_4_k_cu_dbd39b2f_2720944cuda3std3__45__cpo5beginE[1];
.global .align 1 .b8 _ZN41_INTERNAL_864b451c_4_k_cu_dbd39b2f_2720944cuda3std3__45__cpo3endE[1];
.global .align 1 .b8 _ZN41_INTERNAL_864b451c_4_k_cu_dbd39b2f_2720944cuda3std3__45__cpo6cbeginE[1];
.global .align 1 .b8 _ZN41_INTERNAL_864b451c_4_k_cu_dbd39b2f_2720944cuda3std3__45__cpo4cendE[1];
.global .align 1 .b8 _ZN41_INTERNAL_864b451c_4_k_cu_dbd39b2f_2720944cuda3std3__45__cpo6rbeginE[1];
.global .align 1 .b8 _ZN41_INTERNAL_864b451c_4_k_cu_dbd39b2f_2720944cuda3std3__45__cpo4rendE[1];
.global .align 1 .b8 _ZN41_INTERNAL_864b451c_4_k_cu_dbd39b2f_2720944cuda3std3__45__cpo7crbeginE[1];
.global .align 1 .b8 _ZN41_INTERNAL_864b451c_4_k_cu_dbd39b2f_2720944cuda3std3__45__cpo5crendE[1];
.global .align 1 .b8 _ZN41_INTERNAL_864b451c_4_k_cu_dbd39b2f_2720944cuda3std3__443_GLOBAL__N__864b451c_4_k_cu_dbd39b2f_2720946ignoreE[1];
.global .align 1 .b8 _ZN41_INTERNAL_864b451c_4_k_cu_dbd39b2f_2720944cuda3std3__419piecewise_constructE[1];
.global .align 1 .b8 _ZN41_INTERNAL_864b451c_4_k_cu_dbd39b2f_2720944cuda3std3__48in_placeE[1];
.global .align 1 .b8 _ZN41_INTERNAL_864b451c_4_k_cu_dbd39b2f_2720944cuda3std3__420unreachable_sentinelE[1];
.global .align 1 .b8 _ZN41_INTERNAL_864b451c_4_k_cu_dbd39b2f_2720944cuda3std3__47nulloptE[1];
.global .align 1 .b8 _ZN41_INTERNAL_864b451c_4_k_cu_dbd39b2f_2720944cuda3std3__48unexpectE[1];
.global .align 1 .b8 _ZN41_INTERNAL_864b451c_4_k_cu_dbd39b2f_2720944cuda3std6ranges3__45__cpo4swapE[1];
.global .align 1 .b8 _ZN41_INTERNAL_864b451c_4_k_cu_dbd39b2f_2720944cuda3std6ranges3__45__cpo9iter_moveE[1];
.global .align 1 .b8 _ZN41_INTERNAL_864b451c_4_k_cu_dbd39b2f_2720944cuda3std6ranges3__45__cpo5beginE[1];
.global .align 1 .b8 _ZN41_INTERNAL_864b451c_4_k_cu_dbd39b2f_2720944cuda3std6ranges3__45__cpo3endE[1];
.global .align 1 .b8 _ZN41_INTERNAL_864b451c_4_k_cu_dbd39b2f_2720944cuda3std6ranges3__45__cpo6cbeginE[1];
.global .align 1 .b8 _ZN41_INTERNAL_864b451c_4_k_cu_dbd39b2f_2720944cuda3std6ranges3__45__cpo4cendE[1];
.global .align 1 .b8 _ZN41_INTERNAL_864b451c_4_k_cu_dbd39b2f_2720944cuda3std6ranges3__45__cpo7advanceE[1];
.global .align 1 .b8 _ZN41_INTERNAL_864b451c_4_k_cu_dbd39b2f_2720944cuda3std6ranges3__45__cpo9iter_swapE[1];
.global .align 1 .b8 _ZN41_INTERNAL_864b451c_4_k_cu_dbd39b2f_2720944cuda3std6ranges3__45__cpo4nextE[1];
.global .align 1 .b8 _ZN41_INTERNAL_864b451c_4_k_cu_dbd39b2f_2720944cuda3std6ranges3__45__cpo4prevE[1];
.global .align 1 .b8 _ZN41_INTERNAL_864b451c_4_k_cu_dbd39b2f_2720944cuda3std6ranges3__45__cpo4dataE[1];
.global .align 1 .b8 _ZN41_INTERNAL_864b451c_4_k_cu_dbd39b2f_2720944cuda3std6ranges3__45__cpo5cdataE[1];
.global .align 1 .b8 _ZN41_INTERNAL_864b451c_4_k_cu_dbd39b2f_2720944cuda3std6ranges3__45__cpo4sizeE[1];
.global .align 1 .b8 _ZN41_INTERNAL_864b451c_4_k_cu_dbd39b2f_2720944cuda3std6ranges3__45__cpo5ssizeE[1];
.global .align 1 .b8 _ZN41_INTERNAL_864b451c_4_k_cu_dbd39b2f_2720944cuda3std6ranges3__45__cpo8distanceE[1];
.global .align 1 .b8 _ZN41_INTERNAL_864b451c_4_k_cu_dbd39b2f_2720946thrust24THRUST_300001_SM_1000_NS6system6detail10sequential3seqE[1];
.global .align 1 .b8 _ZN41_INTERNAL_864b451c_4_k_cu_dbd39b2f_2720946thrust24THRUST_300001_SM_1000_NS12placeholders2_1E[1];
.global .align 1 .b8 _ZN41_INTERNAL_864b451c_4_k_cu_dbd39b2f_2720946thrust24THRUST_300001_SM_1000_NS12placeholders2_2E[1];
.global .align 1 .b8 _ZN41_INTERNAL_864b451c_4_k_cu_dbd39b2f_2720946thrust24THRUST_300001_SM_1000_NS12placeholders2_3E[1];
.global .align 1 .b8 _ZN41_INTERNAL_864b451c_4_k_cu_dbd39b2f_2720946thrust24THRUST_300001_SM_1000_NS12placeholders2_4E[1];
.global .align 1 .b8 _ZN41_INTERNAL_864b451c_4_k_cu_dbd39b2f_2720946thrust24THRUST_300001_SM_1000_NS12placeholders2_5E[1];
.global .align 1 .b8 _ZN41_INTERNAL_864b451c_4_k_cu_dbd39b2f_2720946thrust24THRUST_300001_SM_1000_NS12placeholders2_6E[1];
.global .align 1 .b8 _ZN41_INTERNAL_864b451c_4_k_cu_dbd39b2f_2720946thrust24THRUST_300001_SM_1000_NS12placeholders2_7E[1];
.global .align 1 .b8 _ZN41_INTERNAL_864b451c_4_k_cu_dbd39b2f_2720946thrust24THRUST_300001_SM_1000_NS12placeholders2_8E[1];
.global .align 1 .b8 _ZN41_INTERNAL_864b451c_4_k_cu_dbd39b2f_2720946thrust24THRUST_300001_SM_1000_NS12placeholders2_9E[1];
.global .align 1 .b8 _ZN41_INTERNAL_864b451c_4_k_cu_dbd39b2f_2720946thrust24THRUST_300001_SM_1000_NS12placeholders3_10E[1];

.visible .entry _ZN3cub18CUB_300001_SM_10006detail11EmptyKernelIvEEvv()
{


	ret;

}


// ===== COMPILED SASS (sm_100) =====

	.target	sm_100

	.elftype	@"ET_EXEC"


//--------------------- .note.nv.tkinfo           --------------------------
	.section	.note.nv.tkinfo,"",@"SHT_NOTE"
	.sectionflags	@"SHF_NOTE_NV_TKINFO"
	.tkinfo
        /*0018*/ 	.word	0x00000002
        /*0030*/ 	.string	""
        /*0030*/ 	.string	"ptxas"
        /*0030*/ 	.string	"Cuda compilation tools, release 13.0, V13.0.88"
        /*0030*/ 	.string	"Build cuda_13.0.r13.0/compiler.36424714_0"
        /*0030*/ 	.string	"-arch sm_100 -m 64 "



//--------------------- .note.nv.cuinfo           --------------------------
	.section	.note.nv.cuinfo,"",@"SHT_NOTE"
	.sectionflags	@"SHF_NOTE_NV_CUINFO"
        /*0018*/ 	.short	0x0002
        /*001a*/ 	.short	0x0064
        /*001c*/ 	.short	0x0082
	.zero		2


//--------------------- .nv.info                  --------------------------
	.section	.nv.info,"",@"SHT_CUDA_INFO"
	.align	4


	//----- nvinfo : EIATTR_REGCOUNT
	.align		4
        /*0000*/ 	.byte	0x04, 0x2f
        /*0002*/ 	.short	(.L_41 - .L_40)
	.align		4
.L_40:
        /*0004*/ 	.word	index@(_ZN3cub18CUB_300001_SM_10006detail11EmptyKernelIvEEvv)
        /*0008*/ 	.word	0x00000004


	//----- nvinfo : EIATTR_FRAME_SIZE
	.align		4
.L_41:
        /*000c*/ 	.byte	0x04, 0x11
        /*000e*/ 	.short	(.L_43 - .L_42)
	.align		4
.L_42:
        /*0010*/ 	.word	index@(_ZN3cub18CUB_300001_SM_10006detail11EmptyKernelIvEEvv)
        /*0014*/ 	.word	0x00000000


	//----- nvinfo : EIATTR_MIN_STACK_SIZE
	.align		4
.L_43:
        /*0018*/ 	.byte	0x04, 0x12
        /*001a*/ 	.short	(.L_45 - .L_44)
	.align		4
.L_44:
        /*001c*/ 	.word	index@(_ZN3cub18CUB_300001_SM_10006detail11EmptyKernelIvEEvv)
        /*0020*/ 	.word	0x00000000
.L_45:


//--------------------- .nv.compat                --------------------------
	.section	.nv.compat,"",@"SHT_CUDA_COMPAT_INFO"
	.align	4
        /*0000*/ 	.byte	0x02, 0x09, 0x00, 0x00, 0x02, 0x02, 0x01, 0x00, 0x02, 0x05, 0x05, 0x00, 0x03, 0x07, 0x01, 0x01
        /*0010*/ 	.byte	0x02, 0x03, 0x00, 0x00, 0x02, 0x06, 0x01, 0x00, 0x04, 0x0b, 0x08, 0x00, 0x09, 0x00, 0x00, 0x00
        /*0020*/ 	.byte	0x00, 0x00, 0x00, 0x00


//--------------------- .nv.info._ZN3cub18CUB_300001_SM_10006detail11EmptyKernelIvEEvv --------------------------
	.section	.nv.info._ZN3cub18CUB_300001_SM_10006detail11EmptyKernelIvEEvv,"",@"SHT_CUDA_INFO"
	.sectionflags	@""
	.align	4


	//----- nvinfo : EIATTR_CUDA_API_VERSION
	.align		4
        /*0000*/ 	.byte	0x04, 0x37
        /*0002*/ 	.short	(.L_47 - .L_46)
.L_46:
        /*0004*/ 	.word	0x00000082


	//----- nvinfo : EIATTR_SPARSE_MMA_MASK
	.align		4
.L_47:
        /*0008*/ 	.byte	0x03, 0x50
        /*000a*/ 	.short	0x0000


	//----- nvinfo : EIATTR_MAXREG_COUNT
	.align		4
        /*000c*/ 	.byte	0x03, 0x1b
        /*000e*/ 	.short	0x00ff


	//----- nvinfo : EIATTR_MERCURY_ISA_VERSION
	.align		4
        /*0010*/ 	.byte	0x03, 0x5f
        /*0012*/ 	.short	0x0101


	//----- nvinfo : EIATTR_VRC_CTA_INIT_COUNT
	.align		4
        /*0014*/ 	.byte	0x02, 0x4a
	.zero		1
	.zero		1


	//----- nvinfo : EIATTR_EXIT_INSTR_OFFSETS
	.align		4
        /*0018*/ 	.byte	0x04, 0x1c
        /*001a*/ 	.short	(.L_49 - .L_48)


	//   ....[0]....
.L_48:
        /*001c*/ 	.word	0x00000010


	//----- nvinfo : EIATTR_SW_WAR
	.align		4
.L_49:
        /*0020*/ 	.byte	0x04, 0x36
        /*0022*/ 	.short	(.L_51 - .L_50)
.L_50:
        /*0024*/ 	.word	0x00000008
.L_51:


//--------------------- .nv.callgraph             --------------------------
	.section	.nv.callgraph,"",@"SHT_CUDA_CALLGRAPH"
	.align	4
	.sectionentsize	8
	.align		4
        /*0000*/ 	.word	0x00000000
	.align		4
        /*0004*/ 	.word	0xffffffff
	.align		4
        /*0008*/ 	.word	0x00000000
	.align		4
        /*000c*/ 	.word	0xfffffffe
	.align		4
        /*0010*/ 	.word	0x00000000
	.align		4
        /*0014*/ 	.word	0xfffffffd
	.align		4
        /*0018*/ 	.word	0x00000000
	.align		4
        /*001c*/ 	.word	0xfffffffc


//--------------------- .nv.constant4             --------------------------
	.section	.nv.constant4,"a",@progbits
	.align	8
	.align		8
.nv.constant4:
        /*0000*/ 	.dword	_ZN41_INTERNAL_864b451c_4_k_cu_dbd39b2f_2724524cuda3std3__45__cpo5beginE
	.align		8
        /*0008*/ 	.dword	_ZN41_INTERNAL_864b451c_4_k_cu_dbd39b2f_2724524cuda3std3__45__cpo3endE
	.align		8
        /*0010*/ 	.dword	_ZN41_INTERNAL_864b451c_4_k_cu_dbd39b2f_2724524cuda3std3__45__cpo6cbeginE
	.align		8
        /*0018*/ 	.dword	_ZN41_INTERNAL_864b451c_4_k_cu_dbd39b2f_2724524cuda3std3__45__cpo4cendE
	.align		8
        /*0020*/ 	.dword	_ZN41_INTERNAL_864b451c_4_k_cu_dbd39b2f_2724524cuda3std3__45__cpo6rbeginE
	.align		8
        /*0028*/ 	.dword	_ZN41_INTERNAL_864b451c_4_k_cu_dbd39b2f_2724524cuda3std3__45__cpo4rendE
	.align		8
        /*0030*/ 	.dword	_ZN41_INTERNAL_864b451c_4_k_cu_dbd39b2f_2724524cuda3std3__45__cpo7crbeginE
	.align		8
        /*0038*/ 	.dword	_ZN41_INTERNAL_864b451c_4_k_cu_dbd39b2f_2724524cuda3std3__45__cpo5crendE
	.align		8
        /*0040*/ 	.dword	_ZN41_INTERNAL_864b451c_4_k_cu_dbd39b2f_2724524cuda3std3__443_GLOBAL__N__864b451c_4_k_cu_dbd39b2f_2724526ignoreE
	.align		8
        /*0048*/ 	.dword	_ZN41_INTERNAL_864b451c_4_k_cu_dbd39b2f_2724524cuda3std3__419piecewise_constructE
	.align		8
        /*0050*/ 	.dword	_ZN41_INTERNAL_864b451c_4_k_cu_dbd39b2f_2724524cuda3std3__48in_placeE
	.align		8
        /*0058*/ 	.dword	_ZN41_INTERNAL_864b451c_4_k_cu_dbd39b2f_2724524cuda3std3__420unreachable_sentinelE
	.align		8
        /*0060*/ 	.dword	_ZN41_INTERNAL_864b451c_4_k_cu_dbd39b2f_2724524cuda3std3__47nulloptE
	.align		8
        /*0068*/ 	.dword	_ZN41_INTERNAL_864b451c_4_k_cu_dbd39b2f_2724524cuda3std3__48unexpectE
	.align		8
        /*0070*/ 	.dword	_ZN41_INTERNAL_864b451c_4_k_cu_dbd39b2f_2724524cuda3std6ranges3__45__cpo4swapE
	.align		8
        /*0078*/ 	.dword	_ZN41_INTERNAL_864b451c_4_k_cu_dbd39b2f_2724524cuda3std6ranges3__45__cpo9iter_moveE
	.align		8
        /*0080*/ 	.dword	_ZN41_INTERNAL_864b451c_4_k_cu_dbd39b2f_2724524cuda3std6ranges3__45__cpo5beginE
	.align		8
        /*0088*/ 	.dword	_ZN41_INTERNAL_864b451c_4_k_cu_dbd39b2f_2724524cuda3std6ranges3__45__cpo3endE
	.align		8
        /*0090*/ 	.dword	_ZN41_INTERNAL_864b451c_4_k_cu_dbd39b2f_2724524cuda3std6ranges3__45__cpo6cbeginE
	.align		8
        /*0098*/ 	.dword	_ZN41_INTERNAL_864b451c_4_k_cu_dbd39b2f_2724524cuda3std6ranges3__45__cpo4cendE
	.align		8
        /*00a0*/ 	.dword	_ZN41_INTERNAL_864b451c_4_k_cu_dbd39b2f_2724524cuda3std6ranges3__45__cpo7advanceE
	.align		8
        /*00a8*/ 	.dword	_ZN41_INTERNAL_864b451c_4_k_cu_dbd39b2f_2724524cuda3std6ranges3__45__cpo9iter_swapE
	.align		8
        /*00b0*/ 	.dword	_ZN41_INTERNAL_864b451c_4_k_cu_dbd39b2f_2724524cuda3std6ranges3__45__cpo4nextE
	.align		8
        /*00b8*/ 	.dword	_ZN41_INTERNAL_864b451c_4_k_cu_dbd39b2f_2724524cuda3std6ranges3__45__cpo4prevE
	.align		8
        /*00c0*/ 	.dword	_ZN41_INTERNAL_864b451c_4_k_cu_dbd39b2f_2724524cuda3std6ranges3__45__cpo4dataE
	.align		8
        /*00c8*/ 	.dword	_ZN41_INTERNAL_864b451c_4_k_cu_dbd39b2f_2724524cuda3std6ranges3__45__cpo5cdataE
	.align		8
        /*00d0*/ 	.dword	_ZN41_INTERNAL_864b451c_4_k_cu_dbd39b2f_2724524cuda3std6ranges3__45__cpo4sizeE
	.align		8
        /*00d8*/ 	.dword	_ZN41_INTERNAL_864b451c_4_k_cu_dbd39b2f_2724524cuda3std6ranges3__45__cpo5ssizeE
	.align		8
        /*00e0*/ 	.dword	_ZN41_INTERNAL_864b451c_4_k_cu_dbd39b2f_2724524cuda3std6ranges3__45__cpo8distanceE
	.align		8
        /*00e8*/ 	.dword	_ZN41_INTERNAL_864b451c_4_k_cu_dbd39b2f_2724526thrust24THRUST_300001_SM_1000_NS6system6detail10sequential3seqE
	.align		8
        /*00f0*/ 	.dword	_ZN41_INTERNAL_864b451c_4_k_cu_dbd39b2f_2724526thrust24THRUST_300001_SM_1000_NS12placeholders2_1E
	.align		8
        /*00f8*/ 	.dword	_ZN41_INTERNAL_864b451c_4_k_cu_dbd39b2f_2724526thrust24THRUST_300001_SM_1000_NS12placeholders2_2E
	.align		8
        /*0100*/ 	.dword	_ZN41_INTERNAL_864b451c_4_k_cu_dbd39b2f_2724526thrust24THRUST_300001_SM_1000_NS12placeholders2_3E
	.align		8
        /*0108*/ 	.dword	_ZN41_INTERNAL_864b451c_4_k_cu_dbd39b2f_2724526thrust24THRUST_300001_SM_1000_NS12placeholders2_4E
	.align		8
        /*0110*/ 	.dword	_ZN41_INTERNAL_864b451c_4_k_cu_dbd39b2f_2724526thrust24THRUST_300001_SM_1000_NS12placeholders2_5E
	.align		8
        /*0118*/ 	.dword	_ZN41_INTERNAL_864b451c_4_k_cu_dbd39b2f_2724526thrust24THRUST_300001_SM_1000_NS12placeholders2_6E
	.align		8
        /*0120*/ 	.dword	_ZN41_INTERNAL_864b451c_4_k_cu_dbd39b2f_2724526thrust24THRUST_300001_SM_1000_NS12placeholders2_7E
	.align		8
        /*0128*/ 	.dword	_ZN41_INTERNAL_864b451c_4_k_cu_dbd39b2f_2724526thrust24THRUST_300001_SM_1000_NS12placeholders2_8E
	.align		8
        /*0130*/ 	.dword	_ZN41_INTERNAL_864b451c_4_k_cu_dbd39b2f_2724526thrust24THRUST_300001_SM_1000_NS12placeholders2_9E
	.align		8
        /*0138*/ 	.dword	_ZN41_INTERNAL_864b451c_4_k_cu_dbd39b2f_2724526thrust24THRUST_300001_SM_1000_NS12placeholders3_10E


//--------------------- .text._ZN3cub18CUB_300001_SM_10006detail11EmptyKernelIvEEvv --------------------------
	.section	.text._ZN3cub18CUB_300001_SM_10006detail11EmptyKernelIvEEvv,"ax",@progbits
	.align	128
        .global         _ZN3cub18CUB_300001_SM_10006detail11EmptyKernelIvEEvv
        .type           _ZN3cub18CUB_300001_SM_10006detail11EmptyKernelIvEEvv,@function
        .size           _ZN3cub18CUB_300001_SM_10006detail11EmptyKernelIvEEvv,(.L_x_1 - _ZN3cub18CUB_300001_SM_10006detail11EmptyKernelIvEEvv)
        .other          _ZN3cub18CUB_300001_SM_10006detail11EmptyKernelIvEEvv,@"STO_CUDA_ENTRY STV_DEFAULT"
_ZN3cub18CUB_300001_SM_10006detail11EmptyKernelIvEEvv:
.text._ZN3cub18CUB_300001_SM_10006detail11EmptyKernelIvEEvv:
[----:B------:R-:W-:Y:S01]  /*0000*/  LDC R1, c[0x0][0x37c] ;  /* 0x0000df00ff017b82 */ /* 0x000fe20000000800 */
[----:B------:R-:W-:Y:S05]  /*0010*/  EXIT ;  /* 0x000000000000794d */ /* 0x000fea0003800000 */
.L_x_0:
[----:B------:R-:W-:-:S00]  /*0020*/  BRA `(.L_x_0) ;  /* 0xfffffffc00fc7947 */ /* 0x000fc0000383ffff */
[----:B------:R-:W-:-:S00]  /*0030*/  NOP ;  /* 0x0000000000007918 */ /* 0x000fc00000000000 */
        /* <DEDUP_REMOVED lines=12> */
.L_x_1:


//--------------------- .nv.shared.reserved.0     --------------------------
	.section	.nv.shared.reserved.0,"aw",@nobits
	.weak		__nv_reservedSMEM_offset_0_alias
	.size		__nv_reservedSMEM_offset_0_alias, 0, 64
	.other		__nv_reservedSMEM_offset_0_alias,@"STO_CUDA_RESERVED_SHARED STV_DEFAULT"
__nv_reservedSMEM_offset_0_alias:
	.zero		0
	.zero		64


//--------------------- .nv.global                --------------------------
	.section	.nv.global,"aw",@nobits
.nv.global:
	.type		_ZN41_INTERNAL_864b451c_4_k_cu_dbd39b2f_2724526thrust24THRUST_300001_SM_1000_NS12placeholders2_5E,@object
	.size		_ZN41_INTERNAL_864b451c_4_k_cu_dbd39b2f_2724526thrust24THRUST_300001_SM_1000_NS12placeholders2_5E,(_ZN41_INTERNAL_864b451c_4_k_cu_dbd39b2f_2724524cuda3std3__45__cpo6cbeginE - _ZN41_INTERNAL_864b451c_4_k_cu_dbd39b2f_2724526thrust24THRUST_300001_SM_1000_NS12placeholders2_5E)
_ZN41_INTERNAL_864b451c_4_k_cu_dbd39b2f_2724526thrust24THRUST_300001_SM_1000_NS12placeholders2_5E:
	.zero		1
	.type		_ZN41_INTERNAL_864b451c_4_k_cu_dbd39b2f_2724524cuda3std3__45__cpo6cbeginE,@object
	.size		_ZN41_INTERNAL_864b451c_4_k_cu_dbd39b2f_2724524cuda3std3__45__cpo6cbeginE,(_ZN41_INTERNAL_864b451c_4_k_cu_dbd39b2f_2724524cuda3std6ranges3__45__cpo6cbeginE - _ZN41_INTERNAL_864b451c_4_k_cu_dbd39b2f_2724524cuda3std3__45__cpo6cbeginE)
_ZN41_INTERNAL_864b451c_4_k_cu_dbd39b2f_2724524cuda3std3__45__cpo6cbeginE:
	.zero		1
	.type		_ZN41_INTERNAL_864b451c_4_k_cu_dbd39b2f_2724524cuda3std6ranges3__45__cpo6cbeginE,@object
	.size		_ZN41_INTERNAL_864b451c_4_k_cu_dbd39b2f_2724524cuda3std6ranges3__45__cpo6cbeginE,(_ZN41_INTERNAL_864b451c_4_k_cu_dbd39b2f_2724524cuda3std3__48in_placeE - _ZN41_INTERNAL_864b451c_4_k_cu_dbd39b2f_2724524cuda3std6ranges3__45__cpo6cbeginE)
_ZN41_INTERNAL_864b451c_4_k_cu_dbd39b2f_2724524cuda3std6ranges3__45__cpo6cbeginE:
	.zero		1
	.type		_ZN41_INTERNAL_864b451c_4_k_cu_dbd39b2f_2724524cuda3std3__48in_placeE,@object
	.size		_ZN41_INTERNAL_864b451c_4_k_cu_dbd39b2f_2724524cuda3std3__48in_placeE,(_ZN41_INTERNAL_864b451c_4_k_cu_dbd39b2f_2724524cuda3std6ranges3__45__cpo4sizeE - _ZN41_INTERNAL_864b451c_4_k_cu_dbd39b2f_2724524cuda3std3__48in_placeE)
_ZN41_INTERNAL_864b451c_4_k_cu_dbd39b2f_2724524cuda3std3__48in_placeE:
	.zero		1
	.type		_ZN41_INTERNAL_864b451c_4_k_cu_dbd39b2f_2724524cuda3std6ranges3__45__cpo4sizeE,@object
	.size		_ZN41_INTERNAL_864b451c_4_k_cu_dbd39b2f_2724524cuda3std6ranges3__45__cpo4sizeE,(_ZN41_INTERNAL_864b451c_4_k_cu_dbd39b2f_2724526thrust24THRUST_300001_SM_1000_NS12placeholders2_9E - _ZN41_INTERNAL_864b451c_4_k_cu_dbd39b2f_2724524cuda3std6ranges3__45__cpo4sizeE)
_ZN41_INTERNAL_864b451c_4_k_cu_dbd39b2f_2724524cuda3std6ranges3__45__cpo4sizeE:
	.zero		1
	.type		_ZN41_INTERNAL_864b451c_4_k_cu_dbd39b2f_2724526thrust24THRUST_300001_SM_1000_NS12placeholders2_9E,@object
	.size		_ZN41_INTERNAL_864b451c_4_k_cu_dbd39b2f_2724526thrust24THRUST_300001_SM_1000_NS12placeholders2_9E,(_ZN41_INTERNAL_864b451c_4_k_cu_dbd39b2f_2724524cuda3std3__45__cpo7crbeginE - _ZN41_INTERNAL_864b451c_4_k_cu_dbd39b2f_2724526thrust24THRUST_300001_SM_1000_NS12placeholders2_9E)
_ZN41_INTERNAL_864b451c_4_k_cu_dbd39b2f_2724526thrust24THRUST_300001_SM_1000_NS12placeholders2_9E:
	.zero		1
	.type		_ZN41_INTERNAL_864b451c_4_k_cu_dbd39b2f_2724524cuda3std3__45__cpo7crbeginE,@object
	.size		_ZN41_INTERNAL_864b451c_4_k_cu_dbd39b2f_2724524cuda3std3__45__cpo7crbeginE,(_ZN41_INTERNAL_864b451c_4_k_cu_dbd39b2f_2724524cuda3std6ranges3__45__cpo4nextE - _ZN41_INTERNAL_864b451c_4_k_cu_dbd39b2f_2724524cuda3std3__45__cpo7crbeginE)
_ZN41_INTERNAL_864b451c_4_k_cu_dbd39b2f_2724524cuda3std3__45__cpo7crbeginE:
	.zero		1
	.type		_ZN41_INTERNAL_864b451c_4_k_cu_dbd39b2f_2724524cuda3std6ranges3__45__cpo4nextE,@object
	.size		_ZN41_INTERNAL_864b451c_4_k_cu_dbd39b2f_2724524cuda3std6ranges3__45__cpo4nextE,(_ZN41_INTERNAL_864b451c_4_k_cu_dbd39b2f_2724524cuda3std6ranges3__45__cpo4swapE - _ZN41_INTERNAL_864b451c_4_k_cu_dbd39b2f_2724524cuda3std6ranges3__45__cpo4nextE)
_ZN41_INTERNAL_864b451c_4_k_cu_dbd39b2f_2724524cuda3std6ranges3__45__cpo4nextE:
	.zero		1
	.type		_ZN41_INTERNAL_864b451c_4_k_cu_dbd39b2f_2724524cuda3std6ranges3__45__cpo4swapE,@object
	.size		_ZN41_INTERNAL_864b451c_4_k_cu_dbd39b2f_2724524cuda3std6ranges3__45__cpo4swapE,(_ZN41_INTERNAL_864b451c_4_k_cu_dbd39b2f_2724526thrust24THRUST_300001_SM_1000_NS12placeholders2_1E - _ZN41_INTERNAL_864b451c_4_k_cu_dbd39b2f_2724524cuda3std6ranges3__45__cpo4swapE)
_ZN41_INTERNAL_864b451c_4_k_cu_dbd39b2f_2724524cuda3std6ranges3__45__cpo4swapE:
	.zero		1
	.type		_ZN41_INTERNAL_864b451c_4_k_cu_dbd39b2f_2724526thrust24THRUST_300001_SM_1000_NS12placeholders2_1E,@object
	.size		_ZN41_INTERNAL_864b451c_4_k_cu_dbd39b2f_2724526thrust24THRUST_300001_SM_1000_NS12placeholders2_1E,(_ZN41_INTERNAL_864b451c_4_k_cu_dbd39b2f_2724526thrust24THRUST_300001_SM_1000_NS12placeholders2_3E - _ZN41_INTERNAL_864b451c_4_k_cu_dbd39b2f_2724526thrust24THRUST_300001_SM_1000_NS12placeholders2_1E)
_ZN41_INTERNAL_864b451c_4_k_cu_dbd39b2f_2724526thrust24THRUST_300001_SM_1000_NS12placeholders2_1E:
	.zero		1
	.type		_ZN41_INTERNAL_864b451c_4_k_cu_dbd39b2f_2724526thrust24THRUST_300001_SM_1000_NS12placeholders2_3E,@object
	.size		_ZN41_INTERNAL_864b451c_4_k_cu_dbd39b2f_2724526thrust24THRUST_300001_SM_1000_NS12placeholders2_3E,(_ZN41_INTERNAL_864b451c_4_k_cu_dbd39b2f_2724524cuda3std3__45__cpo5beginE - _ZN41_INTERNAL_864b451c_4_k_cu_dbd39b2f_2724526thrust24THRUST_300001_SM_1000_NS12placeholders2_3E)
_ZN41_INTERNAL_864b451c_4_k_cu_dbd39b2f_2724526thrust24THRUST_300001_SM_1000_NS12placeholders2_3E:
	.zero		1
	.type		_ZN41_INTERNAL_864b451c_4_k_cu_dbd39b2f_2724524cuda3std3__45__cpo5beginE,@object
	.size		_ZN41_INTERNAL_864b451c_4_k_cu_dbd39b2f_2724524cuda3std3__45__cpo5beginE,(_ZN41_INTERNAL_864b451c_4_k_cu_dbd39b2f_2724524cuda3std6ranges3__45__cpo5beginE - _ZN41_INTERNAL_864b451c_4_k_cu_dbd39b2f_2724524cuda3std3__45__cpo5beginE)
_ZN41_INTERNAL_864b451c_4_k_cu_dbd39b2f_2724524cuda3std3__45__cpo5beginE:
	.zero		1
	.type		_ZN41_INTERNAL_864b451c_4_k_cu_dbd39b2f_2724524cuda3std6ranges3__45__cpo5beginE,@object
	.size		_ZN41_INTERNAL_864b451c_4_k_cu_dbd39b2f_2724524cuda3std6ranges3__45__cpo5beginE,(_ZN41_INTERNAL_864b451c_4_k_cu_dbd39b2f_2724524cuda3std3__443_GLOBAL__N__864b451c_4_k_cu_dbd39b2f_2724526ignoreE - _ZN41_INTERNAL_864b451c_4_k_cu_dbd39b2f_2724524cuda3std6ranges3__45__cpo5beginE)
_ZN41_INTERNAL_864b451c_4_k_cu_dbd39b2f_2724524cuda3std6ranges3__45__cpo5beginE:
	.zero		1
	.type		_ZN41_INTERNAL_864b451c_4_k_cu_dbd39b2f_2724524cuda3std3__443_GLOBAL__N__864b451c_4_k_cu_dbd39b2f_2724526ignoreE,@object
	.size		_ZN41_INTERNAL_864b451c_4_k_cu_dbd39b2f_2724524cuda3std3__443_GLOBAL__N__864b451c_4_k_cu_dbd39b2f_2724526ignoreE,(_ZN41_INTERNAL_864b451c_4_k_cu_dbd39b2f_2724524cuda3std6ranges3__45__cpo4dataE - _ZN41_INTERNAL_864b451c_4_k_cu_dbd39b2f_2724524cuda3std3__443_GLOBAL__N__864b451c_4_k_cu_dbd39b2f_2724526ignoreE)
_ZN41_INTERNAL_864b451c_4_k_cu_dbd39b2f_2724524cuda3std3__443_GLOBAL__N__864b451c_4_k_cu_dbd39b2f_2724526ignoreE:
	.zero		1
	.type		_ZN41_INTERNAL_864b451c_4_k_cu_dbd39b2f_2724524cuda3std6ranges3__45__cpo4dataE,@object
	.size		_ZN41_INTERNAL_864b451c_4_k_cu_dbd39b2f_2724524cuda3std6ranges3__45__cpo4dataE,(_ZN41_INTERNAL_864b451c_4_k_cu_dbd39b2f_2724526thrust24THRUST_300001_SM_1000_NS12placeholders2_7E - _ZN41_INTERNAL_864b451c_4_k_cu_dbd39b2f_2724524cuda3std6ranges3__45__cpo4dataE)
_ZN41_INTERNAL_864b451c_4_k_cu_dbd39b2f_2724524cuda3std6ranges3__45__cpo4dataE:
	.zero		1
	.type		_ZN41_INTERNAL_864b451c_4_k_cu_dbd39b2f_2724526thrust24THRUST_300001_SM_1000_NS12placeholders2_7E,@object
	.size		_ZN41_INTERNAL_864b451c_4_k_cu_dbd39b2f_2724526thrust24THRUST_300001_SM_1000_NS12placeholders2_7E,(_ZN41_INTERNAL_864b451c_4_k_cu_dbd39b2f_2724524cuda3std3__45__cpo6rbeginE - _ZN41_INTERNAL_864b451c_4_k_cu_dbd39b2f_2724526thrust24THRUST_300001_SM_1000_NS12placeholders2_7E)
_ZN41_INTERNAL_864b451c_4_k_cu_dbd39b2f_2724526thrust24THRUST_300001_SM_1000_NS12placeholders2_7E:
	.zero		1
	.type		_ZN41_INTERNAL_864b451c_4_k_cu_dbd39b2f_2724524cuda3std3__45__cpo6rbeginE,@object
	.size		_ZN41_INTERNAL_864b451c_4_k_cu_dbd39b2f_2724524cuda3std3__45__cpo6rbeginE,(_ZN41_INTERNAL_864b451c_4_k_cu_dbd39b2f_2724524cuda3std6ranges3__45__cpo7advanceE - _ZN41_INTERNAL_864b451c_4_k_cu_dbd39b2f_2724524cuda3std3__45__cpo6rbeginE)
_ZN41_INTERNAL_864b451c_4_k_cu_dbd39b2f_2724524cuda3std3__45__cpo6rbeginE:
	.zero		1
	.type		_ZN41_INTERNAL_864b451c_4_k_cu_dbd39b2f_2724524cuda3std6ranges3__45__cpo7advanceE,@object
	.size		_ZN41_INTERNAL_864b451c_4_k_cu_dbd39b2f_2724524cuda3std6ranges3__45__cpo7advanceE,(_ZN41_INTERNAL_864b451c_4_k_cu_dbd39b2f_2724524cuda3std3__47nulloptE - _ZN41_INTERNAL_864b451c_4_k_cu_dbd39b2f_2724524cuda3std6ranges3__45__cpo7advanceE)
_ZN41_INTERNAL_864b451c_4_k_cu_dbd39b2f_2724524cuda3std6ranges3__45__cpo7advanceE:
	.zero		1
	.type		_ZN41_INTERNAL_864b451c_4_k_cu_dbd39b2f_2724524cuda3std3__47nulloptE,@object
	.size		_ZN41_INTERNAL_864b451c_4_k_cu_dbd39b2f_2724524cuda3std3__47nulloptE,(_ZN41_INTERNAL_864b451c_4_k_cu_dbd39b2f_2724524cuda3std6ranges3__45__cpo8distanceE - _ZN41_INTERNAL_864b451c_4_k_cu_dbd39b2f_2724524cuda3std3__47nulloptE)
_ZN41_INTERNAL_864b451c_4_k_cu_dbd39b2f_2724524cuda3std3__47nulloptE:
	.zero		1
	.type		_ZN41_INTERNAL_864b451c_4_k_cu_dbd39b2f_2724524cuda3std6ranges3__45__cpo8distanceE,@object
	.size		_ZN41_INTERNAL_864b451c_4_k_cu_dbd39b2f_2724524cuda3std6ranges3__45__cpo8distanceE,(_ZN41_INTERNAL_864b451c_4_k_cu_dbd39b2f_2724526thrust24THRUST_300001_SM_1000_NS12placeholders2_6E - _ZN41_INTERNAL_864b451c_4_k_cu_dbd39b2f_2724524cuda3std6ranges3__45__cpo8distanceE)
_ZN41_INTERNAL_864b451c_4_k_cu_dbd39b2f_2724524cuda3std6ranges3__45__cpo8distanceE:
	.zero		1
	.type		_ZN41_INTERNAL_864b451c_4_k_cu_dbd39b2f_2724526thrust24THRUST_300001_SM_1000_NS12placeholders2_6E,@object
	.size		_ZN41_INTERNAL_864b451c_4_k_cu_dbd39b2f_2724526thrust24THRUST_300001_SM_1000_NS12placeholders2_6E,(_ZN41_INTERNAL_864b451c_4_k_cu_dbd39b2f_2724524cuda3std3__45__cpo4cendE - _ZN41_INTERNAL_864b451c_4_k_cu_dbd39b2f_2724526thrust24THRUST_300001_SM_1000_NS12placeholders2_6E)
_ZN41_INTERNAL_864b451c_4_k_cu_dbd39b2f_2724526thrust24THRUST_300001_SM_1000_NS12placeholders2_6E:
	.zero		1
	.type		_ZN41_INTERNAL_864b451c_4_k_cu_dbd39b2f_2724524cuda3std3__45__cpo4cendE,@object
	.size		_ZN41_INTERNAL_864b451c_4_k_cu_dbd39b2f_2724524cuda3std3__45__cpo4cendE,(_ZN41_INTERNAL_864b451c_4_k_cu_dbd39b2f_2724524cuda3std6ranges3__45__cpo4cendE - _ZN41_INTERNAL_864b451c_4_k_cu_dbd39b2f_2724524cuda3std3__45__cpo4cendE)
_ZN41_INTERNAL_864b451c_4_k_cu_dbd39b2f_2724524cuda3std3__45__cpo4cendE:
	.zero		1
	.type		_ZN41_INTERNAL_864b451c_4_k_cu_dbd39b2f_2724524cuda3std6ranges3__45__cpo4cendE,@object
	.size		_ZN41_INTERNAL_864b451c_4_k_cu_dbd39b2f_2724524cuda3std6ranges3__45__cpo4cendE,(_ZN41_INTERNAL_864b451c_4_k_cu_dbd39b2f_2724524cuda3std3__420unreachable_sentinelE - _ZN41_INTERNAL_864b451c_4_k_cu_dbd39b2f_2724524cuda3std6ranges3__45__cpo4cendE)
_ZN41_INTERNAL_864b451c_4_k_cu_dbd39b2f_2724524cuda3std6ranges3__45__cpo4cendE:
	.zero		1
	.type		_ZN41_INTERNAL_864b451c_4_k_cu_dbd39b2f_2724524cuda3std3__420unreachable_sentinelE,@object
	.size		_ZN41_INTERNAL_864b451c_4_k_cu_dbd39b2f_2724524cuda3std3__420unreachable_sentinelE,(_ZN41_INTERNAL_864b451c_4_k_cu_dbd39b2f_2724524cuda3std6ranges3__45__cpo5ssizeE - _ZN41_INTERNAL_864b451c_4_k_cu_dbd39b2f_2724524cuda3std3__420unreachable_sentinelE)
_ZN41_INTERNAL_864b451c_4_k_cu_dbd39b2f_2724524cuda3std3__420unreachable_sentinelE:
	.zero		1
	.type		_ZN41_INTERNAL_864b451c_4_k_cu_dbd39b2f_2724524cuda3std6ranges3__45__cpo5ssizeE,@object
	.size		_ZN41_INTERNAL_864b451c_4_k_cu_dbd39b2f_2724524cuda3std6ranges3__45__cpo5ssizeE,(_ZN41_INTERNAL_864b451c_4_k_cu_dbd39b2f_2724526thrust24THRUST_300001_SM_1000_NS12placeholders3_10E - _ZN41_INTERNAL_864b451c_4_k_cu_dbd39b2f_2724524cuda3std6ranges3__45__cpo5ssizeE)
_ZN41_INTERNAL_864b451c_4_k_cu_dbd39b2f_2724524cuda3std6ranges3__45__cpo5ssizeE:
	.zero		1
	.type		_ZN41_INTERNAL_864b451c_4_k_cu_dbd39b2f_2724526thrust24THRUST_300001_SM_1000_NS12placeholders3_10E,@object
	.size		_ZN41_INTERNAL_864b451c_4_k_cu_dbd39b2f_2724526thrust24THRUST_300001_SM_1000_NS12placeholders3_10E,(_ZN41_INTERNAL_864b451c_4_k_cu_dbd39b2f_2724524cuda3std3__45__cpo5crendE - _ZN41_INTERNAL_864b451c_4_k_cu_dbd39b2f_2724526thrust24THRUST_300001_SM_1000_NS12placeholders3_10E)
_ZN41_INTERNAL_864b451c_4_k_cu_dbd39b2f_2724526thrust24THRUST_300001_SM_1000_NS12placeholders3_10E:
	.zero		1
	.type		_ZN41_INTERNAL_864b451c_4_k_cu_dbd39b2f_2724524cuda3std3__45__cpo5crendE,@object
	.size		_ZN41_INTERNAL_864b451c_4_k_cu_dbd39b2f_2724524cuda3std3__45__cpo5crendE,(_ZN41_INTERNAL_864b451c_4_k_cu_dbd39b2f_2724524cuda3std6ranges3__45__cpo4prevE - _ZN41_INTERNAL_864b451c_4_k_cu_dbd39b2f_2724524cuda3std3__45__cpo5crendE)
_ZN41_INTERNAL_864b451c_4_k_cu_dbd39b2f_2724524cuda3std3__45__cpo5crendE:
	.zero		1
	.type		_ZN41_INTERNAL_864b451c_4_k_cu_dbd39b2f_2724524cuda3std6ranges3__45__cpo4prevE,@object
	.size		_ZN41_INTERNAL_864b451c_4_k_cu_dbd39b2f_2724524cuda3std6ranges3__45__cpo4prevE,(_ZN41_INTERNAL_864b451c_4_k_cu_dbd39b2f_2724524cuda3std6ranges3__45__cpo9iter_moveE - _ZN41_INTERNAL_864b451c_4_k_cu_dbd39b2f_2724524cuda3std6ranges3__45__cpo4prevE)
_ZN41_INTERNAL_864b451c_4_k_cu_dbd39b2f_2724524cuda3std6ranges3__45__cpo4prevE:
	.zero		1
	.type		_ZN41_INTERNAL_864b451c_4_k_cu_dbd39b2f_2724524cuda3std6ranges3__45__cpo9iter_moveE,@object
	.size		_ZN41_INTERNAL_864b451c_4_k_cu_dbd39b2f_2724524cuda3std6ranges3__45__cpo9iter_moveE,(_ZN41_INTERNAL_864b451c_4_k_cu_dbd39b2f_2724526thrust24THRUST_300001_SM_1000_NS12placeholders2_2E - _ZN41_INTERNAL_864b451c_4_k_cu_dbd39b2f_2724524cuda3std6ranges3__45__cpo9iter_moveE)
_ZN41_INTERNAL_864b451c_4_k_cu_dbd39b2f_2724524cuda3std6ranges3__45__cpo9iter_moveE:
	.zero		1
	.type		_ZN41_INTERNAL_864b451c_4_k_cu_dbd39b2f_2724526thrust24THRUST_300001_SM_1000_NS12placeholders2_2E,@object
	.size		_ZN41_INTERNAL_864b451c_4_k_cu_dbd39b2f_2724526thrust24THRUST_300001_SM_1000_NS12placeholders2_2E,(_ZN41_INTERNAL_864b451c_4_k_cu_dbd39b2f_2724526thrust24THRUST_300001_SM_1000_NS12placeholders2_4E - _ZN41_INTERNAL_864b451c_4_k_cu_dbd39b2f_2724526thrust24THRUST_300001_SM_1000_NS12placeholders2_2E)
_ZN41_INTERNAL_864b451c_4_k_cu_dbd39b2f_2724526thrust24THRUST_300001_SM_1000_NS12placeholders2_2E:
	.zero		1
	.type		_ZN41_INTERNAL_864b451c_4_k_cu_dbd39b2f_2724526thrust24THRUST_300001_SM_1000_NS12placeholders2_4E,@object
	.size		_ZN41_INTERNAL_864b451c_4_k_cu_dbd39b2f_2724526thrust24THRUST_300001_SM_1000_NS12placeholders2_4E,(_ZN41_INTERNAL_864b451c_4_k_cu_dbd39b2f_2724524cuda3std3__45__cpo3endE - _ZN41_INTERNAL_864b451c_4_k_cu_dbd39b2f_2724526thrust24THRUST_300001_SM_1000_NS12placeholders2_4E)
_ZN41_INTERNAL_864b451c_4_k_cu_dbd39b2f_2724526thrust24THRUST_300001_SM_1000_NS12placeholders2_4E:
	.zero		1
	.type		_ZN41_INTERNAL_864b451c_4_k_cu_dbd39b2f_2724524cuda3std3__45__cpo3endE,@object
	.size		_ZN41_INTERNAL_864b451c_4_k_cu_dbd39b2f_2724524cuda3std3__45__cpo3endE,(_ZN41_INTERNAL_864b451c_4_k_cu_dbd39b2f_2724524cuda3std6ranges3__45__cpo3endE - _ZN41_INTERNAL_864b451c_4_k_cu_dbd39b2f_2724524cuda3std3__45__cpo3endE)
_ZN41_INTERNAL_864b451c_4_k_cu_dbd39b2f_2724524cuda3std3__45__cpo3endE:
	.zero		1
	.type		_ZN41_INTERNAL_864b451c_4_k_cu_dbd39b2f_2724524cuda3std6ranges3__45__cpo3endE,@object
	.size		_ZN41_INTERNAL_864b451c_4_k_cu_dbd39b2f_2724524cuda3std6ranges3__45__cpo3endE,(_ZN41_INTERNAL_864b451c_4_k_cu_dbd39b2f_2724524cuda3std3__419piecewise_constructE - _ZN41_INTERNAL_864b451c_4_k_cu_dbd39b2f_2724524cuda3std6ranges3__45__cpo3endE)
_ZN41_INTERNAL_864b451c_4_k_cu_dbd39b2f_2724524cuda3std6ranges3__45__cpo3endE:
	.zero		1
	.type		_ZN41_INTERNAL_864b451c_4_k_cu_dbd39b2f_2724524cuda3std3__419piecewise_constructE,@object
	.size		_ZN41_INTERNAL_864b451c_4_k_cu_dbd39b2f_2724524cuda3std3__419piecewise_constructE,(_ZN41_INTERNAL_864b451c_4_k_cu_dbd39b2f_2724524cuda3std6ranges3__45__cpo5cdataE - _ZN41_INTERNAL_864b451c_4_k_cu_dbd39b2f_2724524cuda3std3__419piecewise_constructE)
_ZN41_INTERNAL_864b451c_4_k_cu_dbd39b2f_2724524cuda3std3__419piecewise_constructE:
	.zero		1
	.type		_ZN41_INTERNAL_864b451c_4_k_cu_dbd39b2f_2724524cuda3std6ranges3__45__cpo5cdataE,@object
	.size		_ZN41_INTERNAL_864b451c_4_k_cu_dbd39b2f_2724524cuda3std6ranges3__45__cpo5cdataE,(_ZN41_INTERNAL_864b451c_4_k_cu_dbd39b2f_2724526thrust24THRUST_300001_SM_1000_NS12placeholders2_8E - _ZN41_INTERNAL_864b451c_4_k_cu_dbd39b2f_2724524cuda3std6ranges3__45__cpo5cdataE)
_ZN41_INTERNAL_864b451c_4_k_cu_dbd39b2f_2724524cuda3std6ranges3__45__cpo5cdataE:
	.zero		1
	.type		_ZN41_INTERNAL_864b451c_4_k_cu_dbd39b2f_2724526thrust24THRUST_300001_SM_1000_NS12placeholders2_8E,@object
	.size		_ZN41_INTERNAL_864b451c_4_k_cu_dbd39b2f_2724526thrust24THRUST_300001_SM_1000_NS12placeholders2_8E,(_ZN41_INTERNAL_864b451c_4_k_cu_dbd39b2f_2724524cuda3std3__45__cpo4rendE - _ZN41_INTERNAL_864b451c_4_k_cu_dbd39b2f_2724526thrust24THRUST_300001_SM_1000_NS12placeholders2_8E)
_ZN41_INTERNAL_864b451c_4_k_cu_dbd39b2f_2724526thrust24THRUST_300001_SM_1000_NS12placeholders2_8E:
	.zero		1
	.type		_ZN41_INTERNAL_864b451c_4_k_cu_dbd39b2f_2724524cuda3std3__45__cpo4rendE,@object
	.size		_ZN41_INTERNAL_864b451c_4_k_cu_dbd39b2f_2724524cuda3std3__45__cpo4rendE,(_ZN41_INTERNAL_864b451c_4_k_cu_dbd39b2f_2724524cuda3std6ranges3__45__cpo9iter_swapE - _ZN41_INTERNAL_864b451c_4_k_cu_dbd39b2f_2724524cuda3std3__45__cpo4rendE)
_ZN41_INTERNAL_864b451c_4_k_cu_dbd39b2f_2724524cuda3std3__45__cpo4rendE:
	.zero		1
	.type		_ZN41_INTERNAL_864b451c_4_k_cu_dbd39b2f_2724524cuda3std6ranges3__45__cpo9iter_swapE,@object
	.size		_ZN41_INTERNAL_864b451c_4_k_cu_dbd39b2f_2724524cuda3std6ranges3__45__cpo9iter_swapE,(_ZN41_INTERNAL_864b451c_4_k_cu_dbd39b2f_2724524cuda3std3__48unexpectE - _ZN41_INTERNAL_864b451c_4_k_cu_dbd39b2f_2724524cuda3std6ranges3__45__cpo9iter_swapE)
_ZN41_INTERNAL_864b451c_4_k_cu_dbd39b2f_2724524cuda3std6ranges3__45__cpo9iter_swapE:
	.zero		1
	.type		_ZN41_INTERNAL_864b451c_4_k_cu_dbd39b2f_2724524cuda3std3__48unexpectE,@object
	.size		_ZN41_INTERNAL_864b451c_4_k_cu_dbd39b2f_2724524cuda3std3__48unexpectE,(_ZN41_INTERNAL_864b451c_4_k_cu_dbd39b2f_2724526thrust24THRUST_300001_SM_1000_NS6system6detail10sequential3seqE - _ZN41_INTERNAL_864b451c_4_k_cu_dbd39b2f_2724524cuda3std3__48unexpectE)
_ZN41_INTERNAL_864b451c_4_k_cu_dbd39b2f_2724524cuda3std3__48unexpectE:
	.zero		1
	.type		_ZN41_INTERNAL_864b451c_4_k_cu_dbd39b2f_2724526thrust24THRUST_300001_SM_1000_NS6system6detail10sequential3seqE,@object
	.size		_ZN41_INTERNAL_864b451c_4_k_cu_dbd39b2f_2724526thrust24THRUST_300001_SM_1000_NS6system6detail10sequential3seqE,(.L_29 - _ZN41_INTERNAL_864b451c_4_k_cu_dbd39b2f_2724526thrust24THRUST_300001_SM_1000_NS6system6detail10sequential3seqE)
_ZN41_INTERNAL_864b451c_4_k_cu_dbd39b2f_2724526thrust24THRUST_300001_SM_1000_NS6system6detail10sequential3seqE:
	.zero		1
.L_29:


//--------------------- .nv.constant0._ZN3cub18CUB_300001_SM_10006detail11EmptyKernelIvEEvv --------------------------
	.section	.nv.constant0._ZN3cub18CUB_300001_SM_10006detail11EmptyKernelIvEEvv,"a",@progbits
	.sectionflags	@""
	.align	4
.nv.constant0._ZN3cub18CUB_300001_SM_10006detail11EmptyKernelIvEEvv:
	.zero		896


//--------------------- SYMBOLS --------------------------

	.type		.nv.reservedSmem.offset0,@object
	.size		.nv.reservedSmem.offset0,0x4
